//
// Generated by NVIDIA NVVM Compiler
//
// Compiler Build ID: CL-36424714
// Cuda compilation tools, release 13.0, V13.0.88
// Based on NVVM 20.0.0
//

.version 9.0
.target sm_100
.address_size 64

	// .globl	_Z25matrix_vec_product_kernelPdPKdS1_l
// _ZZ25matrix_vec_product_kernelPdPKdS1_lE4temp has been demoted

.visible .entry _Z25matrix_vec_product_kernelPdPKdS1_l(
	.param .u64 .ptr .align 1 _Z25matrix_vec_product_kernelPdPKdS1_l_param_0,
	.param .u64 .ptr .align 1 _Z25matrix_vec_product_kernelPdPKdS1_l_param_1,
	.param .u64 .ptr .align 1 _Z25matrix_vec_product_kernelPdPKdS1_l_param_2,
	.param .u64 _Z25matrix_vec_product_kernelPdPKdS1_l_param_3
)
{
	.reg .pred 	%p<27>;
	.reg .b32 	%r<18>;
	.reg .b64 	%rd<18>;
	.reg .b64 	%fd<92>;
	// demoted variable
	.shared .align 8 .b8 _ZZ25matrix_vec_product_kernelPdPKdS1_lE4temp[512];
	ld.param.u64 	%rd3, [_Z25matrix_vec_product_kernelPdPKdS1_l_param_0];
	ld.param.u64 	%rd4, [_Z25matrix_vec_product_kernelPdPKdS1_l_param_1];
	ld.param.u64 	%rd5, [_Z25matrix_vec_product_kernelPdPKdS1_l_param_2];
	ld.param.u64 	%rd6, [_Z25matrix_vec_product_kernelPdPKdS1_l_param_3];
	mov.u32 	%r4, %ctaid.x;
	mov.u32 	%r5, %ntid.x;
	mov.u32 	%r1, %tid.x;
	mad.lo.s32 	%r6, %r4, %r5, %r1;
	cvt.u64.u32 	%rd1, %r6;
	mov.u32 	%r7, %ctaid.y;
	mov.u32 	%r8, %ntid.y;
	mov.u32 	%r2, %tid.y;
	mad.lo.s32 	%r9, %r7, %r8, %r2;
	cvt.u64.u32 	%rd2, %r9;
	max.s64 	%rd7, %rd2, %rd1;
	setp.ge.s64 	%p1, %rd7, %rd6;
	@%p1 bra 	$L__BB0_2;
	cvta.to.global.u64 	%rd8, %rd4;
	cvta.to.global.u64 	%rd9, %rd5;
	mad.lo.s64 	%rd10, %rd6, %rd2, %rd1;
	shl.b64 	%rd11, %rd10, 3;
	add.s64 	%rd12, %rd8, %rd11;
	ld.global.f64 	%fd1, [%rd12];
	shl.b64 	%rd13, %rd1, 3;
	add.s64 	%rd14, %rd9, %rd13;
	ld.global.f64 	%fd2, [%rd14];
	mul.f64 	%fd3, %fd1, %fd2;
	shl.b32 	%r10, %r2, 6;
	mov.u32 	%r11, _ZZ25matrix_vec_product_kernelPdPKdS1_lE4temp;
	add.s32 	%r12, %r11, %r10;
	shl.b32 	%r13, %r1, 3;
	add.s32 	%r14, %r12, %r13;
	st.shared.f64 	[%r14], %fd3;
$L__BB0_2:
	bar.sync 	0;
	shl.b32 	%r15, %r1, 3;
	mov.u32 	%r16, _ZZ25matrix_vec_product_kernelPdPKdS1_lE4temp;
	add.s32 	%r3, %r16, %r15;
	setp.gt.u32 	%p2, %r1, 3;
	@%p2 bra 	$L__BB0_4;
	ld.shared.f64 	%fd4, [%r3+32];
	ld.shared.f64 	%fd5, [%r3];
	add.f64 	%fd6, %fd4, %fd5;
	st.shared.f64 	[%r3], %fd6;
$L__BB0_4:
	bar.sync 	0;
	setp.gt.u32 	%p3, %r1, 1;
	@%p3 bra 	$L__BB0_6;
	ld.shared.f64 	%fd7, [%r3+16];
	ld.shared.f64 	%fd8, [%r3];
	add.f64 	%fd9, %fd7, %fd8;
	st.shared.f64 	[%r3], %fd9;
$L__BB0_6:
	bar.sync 	0;
	setp.ne.s32 	%p4, %r1, 0;
	@%p4 bra 	$L__BB0_8;
	ld.shared.f64 	%fd10, [_ZZ25matrix_vec_product_kernelPdPKdS1_lE4temp+8];
	ld.shared.f64 	%fd11, [%r3];
	add.f64 	%fd12, %fd10, %fd11;
	st.shared.f64 	[%r3], %fd12;
$L__BB0_8:
	setp.gt.u32 	%p5, %r1, 3;
	bar.sync 	0;
	@%p5 bra 	$L__BB0_10;
	ld.shared.f64 	%fd13, [%r3+96];
	ld.shared.f64 	%fd14, [%r3+64];
	add.f64 	%fd15, %fd13, %fd14;
	st.shared.f64 	[%r3+64], %fd15;
$L__BB0_10:
	setp.gt.u32 	%p6, %r1, 1;
	bar.sync 	0;
	@%p6 bra 	$L__BB0_12;
	ld.shared.f64 	%fd16, [%r3+80];
	ld.shared.f64 	%fd17, [%r3+64];
	add.f64 	%fd18, %fd16, %fd17;
	st.shared.f64 	[%r3+64], %fd18;
$L__BB0_12:
	setp.ne.s32 	%p7, %r1, 0;
	bar.sync 	0;
	@%p7 bra 	$L__BB0_14;
	ld.shared.f64 	%fd19, [_ZZ25matrix_vec_product_kernelPdPKdS1_lE4temp+72];
	ld.shared.f64 	%fd20, [%r3+64];
	add.f64 	%fd21, %fd19, %fd20;
	st.shared.f64 	[%r3+64], %fd21;
$L__BB0_14:
	setp.gt.u32 	%p8, %r1, 3;
	bar.sync 	0;
	@%p8 bra 	$L__BB0_16;
	ld.shared.f64 	%fd22, [%r3+160];
	ld.shared.f64 	%fd23, [%r3+128];
	add.f64 	%fd24, %fd22, %fd23;
	st.shared.f64 	[%r3+128], %fd24;
$L__BB0_16:
	setp.gt.u32 	%p9, %r1, 1;
	bar.sync 	0;
	@%p9 bra 	$L__BB0_18;
	ld.shared.f64 	%fd25, [%r3+144];
	ld.shared.f64 	%fd26, [%r3+128];
	add.f64 	%fd27, %fd25, %fd26;
	st.shared.f64 	[%r3+128], %fd27;
$L__BB0_18:
	setp.ne.s32 	%p10, %r1, 0;
	bar.sync 	0;
	@%p10 bra 	$L__BB0_20;
	ld.shared.f64 	%fd28, [_ZZ25matrix_vec_product_kernelPdPKdS1_lE4temp+136];
	ld.shared.f64 	%fd29, [%r3+128];
	add.f64 	%fd30, %fd28, %fd29;
	st.shared.f64 	[%r3+128], %fd30;
$L__BB0_20:
	setp.gt.u32 	%p11, %r1, 3;
	bar.sync 	0;
	@%p11 bra 	$L__BB0_22;
	ld.shared.f64 	%fd31, [%r3+224];
	ld.shared.f64 	%fd32, [%r3+192];
	add.f64 	%fd33, %fd31, %fd32;
	st.shared.f64 	[%r3+192], %fd33;
$L__BB0_22:
	setp.gt.u32 	%p12, %r1, 1;
	bar.sync 	0;
	@%p12 bra 	$L__BB0_24;
	ld.shared.f64 	%fd34, [%r3+208];
	ld.shared.f64 	%fd35, [%r3+192];
	add.f64 	%fd36, %fd34, %fd35;
	st.shared.f64 	[%r3+192], %fd36;
$L__BB0_24:
	setp.ne.s32 	%p13, %r1, 0;
	bar.sync 	0;
	@%p13 bra 	$L__BB0_26;
	ld.shared.f64 	%fd37, [_ZZ25matrix_vec_product_kernelPdPKdS1_lE4temp+200];
	ld.shared.f64 	%fd38, [%r3+192];
	add.f64 	%fd39, %fd37, %fd38;
	st.shared.f64 	[%r3+192], %fd39;
$L__BB0_26:
	setp.gt.u32 	%p14, %r1, 3;
	bar.sync 	0;
	@%p14 bra 	$L__BB0_28;
	ld.shared.f64 	%fd40, [%r3+288];
	ld.shared.f64 	%fd41, [%r3+256];
	add.f64 	%fd42, %fd40, %fd41;
	st.shared.f64 	[%r3+256], %fd42;
$L__BB0_28:
	setp.gt.u32 	%p15, %r1, 1;
	bar.sync 	0;
	@%p15 bra 	$L__BB0_30;
	ld.shared.f64 	%fd43, [%r3+272];
	ld.shared.f64 	%fd44, [%r3+256];
	add.f64 	%fd45, %fd43, %fd44;
	st.shared.f64 	[%r3+256], %fd45;
$L__BB0_30:
	setp.ne.s32 	%p16, %r1, 0;
	bar.sync 	0;
	@%p16 bra 	$L__BB0_32;
	ld.shared.f64 	%fd46, [_ZZ25matrix_vec_product_kernelPdPKdS1_lE4temp+264];
	ld.shared.f64 	%fd47, [%r3+256];
	add.f64 	%fd48, %fd46, %fd47;
	st.shared.f64 	[%r3+256], %fd48;
$L__BB0_32:
	setp.gt.u32 	%p17, %r1, 3;
	bar.sync 	0;
	@%p17 bra 	$L__BB0_34;
	ld.shared.f64 	%fd49, [%r3+352];
	ld.shared.f64 	%fd50, [%r3+320];
	add.f64 	%fd51, %fd49, %fd50;
	st.shared.f64 	[%r3+320], %fd51;
$L__BB0_34:
	setp.gt.u32 	%p18, %r1, 1;
	bar.sync 	0;
	@%p18 bra 	$L__BB0_36;
	ld.shared.f64 	%fd52, [%r3+336];
	ld.shared.f64 	%fd53, [%r3+320];
	add.f64 	%fd54, %fd52, %fd53;
	st.shared.f64 	[%r3+320], %fd54;
$L__BB0_36:
	setp.ne.s32 	%p19, %r1, 0;
	bar.sync 	0;
	@%p19 bra 	$L__BB0_38;
	ld.shared.f64 	%fd55, [_ZZ25matrix_vec_product_kernelPdPKdS1_lE4temp+328];
	ld.shared.f64 	%fd56, [%r3+320];
	add.f64 	%fd57, %fd55, %fd56;
	st.shared.f64 	[%r3+320], %fd57;
$L__BB0_38:
	setp.gt.u32 	%p20, %r1, 3;
	bar.sync 	0;
	@%p20 bra 	$L__BB0_40;
	ld.shared.f64 	%fd58, [%r3+416];
	ld.shared.f64 	%fd59, [%r3+384];
	add.f64 	%fd60, %fd58, %fd59;
	st.shared.f64 	[%r3+384], %fd60;
$L__BB0_40:
	setp.gt.u32 	%p21, %r1, 1;
	bar.sync 	0;
	@%p21 bra 	$L__BB0_42;
	ld.shared.f64 	%fd61, [%r3+400];
	ld.shared.f64 	%fd62, [%r3+384];
	add.f64 	%fd63, %fd61, %fd62;
	st.shared.f64 	[%r3+384], %fd63;
$L__BB0_42:
	setp.ne.s32 	%p22, %r1, 0;
	bar.sync 	0;
	@%p22 bra 	$L__BB0_44;
	ld.shared.f64 	%fd64, [_ZZ25matrix_vec_product_kernelPdPKdS1_lE4temp+392];
	ld.shared.f64 	%fd65, [%r3+384];
	add.f64 	%fd66, %fd64, %fd65;
	st.shared.f64 	[%r3+384], %fd66;
$L__BB0_44:
	setp.gt.u32 	%p23, %r1, 3;
	bar.sync 	0;
	@%p23 bra 	$L__BB0_46;
	ld.shared.f64 	%fd67, [%r3+480];
	ld.shared.f64 	%fd68, [%r3+448];
	add.f64 	%fd69, %fd67, %fd68;
	st.shared.f64 	[%r3+448], %fd69;
$L__BB0_46:
	setp.gt.u32 	%p24, %r1, 1;
	bar.sync 	0;
	@%p24 bra 	$L__BB0_48;
	ld.shared.f64 	%fd70, [%r3+464];
	ld.shared.f64 	%fd71, [%r3+448];
	add.f64 	%fd72, %fd70, %fd71;
	st.shared.f64 	[%r3+448], %fd72;
$L__BB0_48:
	setp.ne.s32 	%p25, %r1, 0;
	bar.sync 	0;
	@%p25 bra 	$L__BB0_50;
	ld.shared.f64 	%fd73, [_ZZ25matrix_vec_product_kernelPdPKdS1_lE4temp+456];
	ld.shared.f64 	%fd74, [%r3+448];
	add.f64 	%fd75, %fd73, %fd74;
	st.shared.f64 	[%r3+448], %fd75;
$L__BB0_50:
	bar.sync 	0;
	bar.sync 	0;
	or.b32  	%r17, %r1, %r2;
	setp.ne.s32 	%p26, %r17, 0;
	@%p26 bra 	$L__BB0_52;
	cvta.to.global.u64 	%rd15, %rd3;
	shl.b64 	%rd16, %rd2, 3;
	add.s64 	%rd17, %rd15, %rd16;
	ld.shared.f64 	%fd76, [_ZZ25matrix_vec_product_kernelPdPKdS1_lE4temp];
	atom.global.add.f64 	%fd77, [%rd17], %fd76;
	ld.shared.f64 	%fd78, [_ZZ25matrix_vec_product_kernelPdPKdS1_lE4temp+64];
	atom.global.add.f64 	%fd79, [%rd17+8], %fd78;
	ld.shared.f64 	%fd80, [_ZZ25matrix_vec_product_kernelPdPKdS1_lE4temp+128];
	atom.global.add.f64 	%fd81, [%rd17+16], %fd80;
	ld.shared.f64 	%fd82, [_ZZ25matrix_vec_product_kernelPdPKdS1_lE4temp+192];
	atom.global.add.f64 	%fd83, [%rd17+24], %fd82;
	ld.shared.f64 	%fd84, [_ZZ25matrix_vec_product_kernelPdPKdS1_lE4temp+256];
	atom.global.add.f64 	%fd85, [%rd17+32], %fd84;
	ld.shared.f64 	%fd86, [_ZZ25matrix_vec_product_kernelPdPKdS1_lE4temp+320];
	atom.global.add.f64 	%fd87, [%rd17+40], %fd86;
	ld.shared.f64 	%fd88, [_ZZ25matrix_vec_product_kernelPdPKdS1_lE4temp+384];
	atom.global.add.f64 	%fd89, [%rd17+48], %fd88;
	ld.shared.f64 	%fd90, [_ZZ25matrix_vec_product_kernelPdPKdS1_lE4temp+448];
	atom.global.add.f64 	%fd91, [%rd17+56], %fd90;
$L__BB0_52:
	ret;

}


// ===== COMPILED SASS (sm_100) =====

	.target	sm_100

	.elftype	@"ET_EXEC"


//--------------------- .note.nv.tkinfo           --------------------------
	.section	.note.nv.tkinfo,"",@"SHT_NOTE"
	.sectionflags	@"SHF_NOTE_NV_TKINFO"
	.tkinfo
        /*0018*/ 	.word	0x00000002
        /*0030*/ 	.string	""
        /*0030*/ 	.string	"ptxas"
        /*0030*/ 	.string	"Cuda compilation tools, release 13.0, V13.0.88"
        /*0030*/ 	.string	"Build cuda_13.0.r13.0/compiler.36424714_0"
        /*0030*/ 	.string	"-arch sm_100 -m 64 "



//--------------------- .note.nv.cuinfo           --------------------------
	.section	.note.nv.cuinfo,"",@"SHT_NOTE"
	.sectionflags	@"SHF_NOTE_NV_CUINFO"
        /*0018*/ 	.short	0x0002
        /*001a*/ 	.short	0x0064
        /*001c*/ 	.short	0x0082
	.zero		2


//--------------------- .nv.info                  --------------------------
	.section	.nv.info,"",@"SHT_CUDA_INFO"
	.align	4


	//----- nvinfo : EIATTR_REGCOUNT
	.align		4
        /*0000*/ 	.byte	0x04, 0x2f
        /*0002*/ 	.short	(.L_1 - .L_0)
	.align		4
.L_0:
        /*0004*/ 	.word	index@(_Z25matrix_vec_product_kernelPdPKdS1_l)
        /*0008*/ 	.word	0x00000016


	//----- nvinfo : EIATTR_FRAME_SIZE
	.align		4
.L_1:
        /*000c*/ 	.byte	0x04, 0x11
        /*000e*/ 	.short	(.L_3 - .L_2)
	.align		4
.L_2:
        /*0010*/ 	.word	index@(_Z25matrix_vec_product_kernelPdPKdS1_l)
        /*0014*/ 	.word	0x00000000


	//----- nvinfo : EIATTR_MIN_STACK_SIZE
	.align		4
.L_3:
        /*0018*/ 	.byte	0x04, 0x12
        /*001a*/ 	.short	(.L_5 - .L_4)
	.align		4
.L_4:
        /*001c*/ 	.word	index@(_Z25matrix_vec_product_kernelPdPKdS1_l)
        /*0020*/ 	.word	0x00000000
.L_5:


//--------------------- .nv.compat                --------------------------
	.section	.nv.compat,"",@"SHT_CUDA_COMPAT_INFO"
	.align	4
        /*0000*/ 	.byte	0x02, 0x09, 0x00, 0x00, 0x02, 0x02, 0x01, 0x00, 0x02, 0x05, 0x05, 0x00, 0x03, 0x07, 0x01, 0x01
        /*0010*/ 	.byte	0x02, 0x03, 0x00, 0x00, 0x02, 0x06, 0x01, 0x00, 0x04, 0x0b, 0x08, 0x00, 0x01, 0x00, 0x00, 0x00
        /*0020*/ 	.byte	0x00, 0x00, 0x00, 0x00


//--------------------- .nv.info._Z25matrix_vec_product_kernelPdPKdS1_l --------------------------
	.section	.nv.info._Z25matrix_vec_product_kernelPdPKdS1_l,"",@"SHT_CUDA_INFO"
	.sectionflags	@""
	.align	4


	//----- nvinfo : EIATTR_CUDA_API_VERSION
	.align		4
        /*0000*/ 	.byte	0x04, 0x37
        /*0002*/ 	.short	(.L_7 - .L_6)
.L_6:
        /*0004*/ 	.word	0x00000082


	//----- nvinfo : EIATTR_KPARAM_INFO
	.align		4
.L_7:
        /*0008*/ 	.byte	0x04, 0x17
        /*000a*/ 	.short	(.L_9 - .L_8)
.L_8:
        /*000c*/ 	.word	0x00000000
        /*0010*/ 	.short	0x0003
        /*0012*/ 	.short	0x0018
        /*0014*/ 	.byte	0x00, 0xf0, 0x21, 0x00


	//----- nvinfo : EIATTR_KPARAM_INFO
	.align		4
.L_9:
        /*0018*/ 	.byte	0x04, 0x17
        /*001a*/ 	.short	(.L_11 - .L_10)
.L_10:
        /*001c*/ 	.word	0x00000000
        /*0020*/ 	.short	0x0002
        /*0022*/ 	.short	0x0010
        /*0024*/ 	.byte	0x00, 0xf5, 0x21, 0x00


	//----- nvinfo : EIATTR_KPARAM_INFO
	.align		4
.L_11:
        /*0028*/ 	.byte	0x04, 0x17
        /*002a*/ 	.short	(.L_13 - .L_12)
.L_12:
        /*002c*/ 	.word	0x00000000
        /*0030*/ 	.short	0x0001
        /*0032*/ 	.short	0x0008
        /*0034*/ 	.byte	0x00, 0xf5, 0x21, 0x00


	//----- nvinfo : EIATTR_KPARAM_INFO
	.align		4
.L_13:
        /*0038*/ 	.byte	0x04, 0x17
        /*003a*/ 	.short	(.L_15 - .L_14)
.L_14:
        /*003c*/ 	.word	0x00000000
        /*0040*/ 	.short	0x0000
        /*0042*/ 	.short	0x0000
        /*0044*/ 	.byte	0x00, 0xf5, 0x21, 0x00


	//----- nvinfo : EIATTR_SPARSE_MMA_MASK
	.align		4
.L_15:
        /*0048*/ 	.byte	0x03, 0x50
        /*004a*/ 	.short	0x0000


	//----- nvinfo : EIATTR_MAXREG_COUNT
	.align		4
        /*004c*/ 	.byte	0x03, 0x1b
        /*004e*/ 	.short	0x00ff


	//----- nvinfo : EIATTR_NUM_BARRIERS
	.align		4
        /*0050*/ 	.byte	0x02, 0x4c
        /*0052*/ 	.byte	0x01
	.zero		1


	//----- nvinfo : EIATTR_MERCURY_ISA_VERSION
	.align		4
        /*0054*/ 	.byte	0x03, 0x5f
        /*0056*/ 	.short	0x0101


	//----- nvinfo : EIATTR_VRC_CTA_INIT_COUNT
	.align		4
        /*0058*/ 	.byte	0x02, 0x4a
	.zero		1
	.zero		1


	//----- nvinfo : EIATTR_EXIT_INSTR_OFFSETS
	.align		4
        /*005c*/ 	.byte	0x04, 0x1c
        /*005e*/ 	.short	(.L_17 - .L_16)


	//   ....[0]....
.L_16:
        /*0060*/ 	.word	0x00000a10


	//   ....[1]....
        /*0064*/ 	.word	0x00000b50


	//----- nvinfo : EIATTR_CBANK_PARAM_SIZE
	.align		4
.L_17:
        /*0068*/ 	.byte	0x03, 0x19
        /*006a*/ 	.short	0x0020


	//----- nvinfo : EIATTR_PARAM_CBANK
	.align		4
        /*006c*/ 	.byte	0x04, 0x0a
        /*006e*/ 	.short	(.L_19 - .L_18)
	.align		4
.L_18:
        /*0070*/ 	.word	index@(.nv.constant0._Z25matrix_vec_product_kernelPdPKdS1_l)
        /*0074*/ 	.short	0x0380
        /*0076*/ 	.short	0x0020


	//----- nvinfo : EIATTR_SW_WAR
	.align		4
.L_19:
        /*0078*/ 	.byte	0x04, 0x36
        /*007a*/ 	.short	(.L_21 - .L_20)
.L_20:
        /*007c*/ 	.word	0x00000008
.L_21:


//--------------------- .nv.callgraph             --------------------------
	.section	.nv.callgraph,"",@"SHT_CUDA_CALLGRAPH"
	.align	4
	.sectionentsize	8
	.align		4
        /*0000*/ 	.word	0x00000000
	.align		4
        /*0004*/ 	.word	0xffffffff
	.align		4
        /*0008*/ 	.word	0x00000000
	.align		4
        /*000c*/ 	.word	0xfffffffe
	.align		4
        /*0010*/ 	.word	0x00000000
	.align		4
        /*0014*/ 	.word	0xfffffffd
	.align		4
        /*0018*/ 	.word	0x00000000
	.align		4
        /*001c*/ 	.word	0xfffffffc


//--------------------- .text._Z25matrix_vec_product_kernelPdPKdS1_l --------------------------
	.section	.text._Z25matrix_vec_product_kernelPdPKdS1_l,"ax",@progbits
	.align	128
        .global         _Z25matrix_vec_product_kernelPdPKdS1_l
        .type           _Z25matrix_vec_product_kernelPdPKdS1_l,@function
        .size           _Z25matrix_vec_product_kernelPdPKdS1_l,(.L_x_1 - _Z25matrix_vec_product_kernelPdPKdS1_l)
        .other          _Z25matrix_vec_product_kernelPdPKdS1_l,@"STO_CUDA_ENTRY STV_DEFAULT"
_Z25matrix_vec_product_kernelPdPKdS1_l:
.text._Z25matrix_vec_product_kernelPdPKdS1_l:
[----:B------:R-:W-:Y:S01]  /*0000*/  LDC R1, c[0x0][0x37c] ;  /* 0x0000df00ff017b82 */ /* 0x000fe20000000800 */
[----:B------:R-:W0:Y:S07]  /*0010*/  S2R R3, SR_TID.X ;  /* 0x0000000000037919 */ /* 0x000e2e0000002100 */
[----:B------:R-:W0:Y:S01]  /*0020*/  LDC R6, c[0x0][0x360] ;  /* 0x0000d800ff067b82 */ /* 0x000e220000000800 */
[----:B------:R-:W1:Y:S01]  /*0030*/  LDCU.64 UR8, c[0x0][0x398] ;  /* 0x00007300ff0877ac */ /* 0x000e620008000a00 */
[----:B------:R-:W2:Y:S01]  /*0040*/  S2R R2, SR_TID.Y ;  /* 0x0000000000027919 */ /* 0x000ea20000002200 */
[----:B------:R-:W3:Y:S05]  /*0050*/  LDCU.64 UR6, c[0x0][0x358] ;  /* 0x00006b00ff0677ac */ /* 0x000eea0008000a00 */
[----:B------:R-:W0:Y:S08]  /*0060*/  S2UR UR4, SR_CTAID.X ;  /* 0x00000000000479c3 */ /* 0x000e300000002500 */
[----:B------:R-:W2:Y:S08]  /*0070*/  S2UR UR5, SR_CTAID.Y ;  /* 0x00000000000579c3 */ /* 0x000eb00000002600 */
[----:B------:R-:W2:Y:S01]  /*0080*/  LDC R5, c[0x0][0x364] ;  /* 0x0000d900ff057b82 */ /* 0x000ea20000000800 */
[----:B0-----:R-:W-:-:S02]  /*0090*/  IMAD R6, R6, UR4, R3 ;  /* 0x0000000406067c24 */ /* 0x001fc4000f8e0203 */
[----:B--2---:R-:W-:-:S05]  /*00a0*/  IMAD R0, R5, UR5, R2 ;  /* 0x0000000505007c24 */ /* 0x004fca000f8e0202 */
[----:B------:R-:W-:-:S04]  /*00b0*/  ISETP.GT.U32.AND P0, PT, R0, R6, PT ;  /* 0x000000060000720c */ /* 0x000fc80003f04070 */
[----:B------:R-:W-:-:S04]  /*00c0*/  ISETP.GT.AND.EX P0, PT, RZ, RZ, PT, P0 ;  /* 0x000000ffff00720c */ /* 0x000fc80003f04300 */
[----:B------:R-:W-:-:S04]  /*00d0*/  SEL R4, R0, R6, P0 ;  /* 0x0000000600047207 */ /* 0x000fc80000000000 */
[----:B-1----:R-:W-:-:S04]  /*00e0*/  ISETP.GE.U32.AND P0, PT, R4, UR8, PT ;  /* 0x0000000804007c0c */ /* 0x002fc8000bf06070 */
[----:B------:R-:W-:-:S13]  /*00f0*/  ISETP.GE.AND.EX P0, PT, RZ, UR9, PT, P0 ;  /* 0x00000009ff007c0c */ /* 0x000fda000bf06300 */
[----:B------:R-:W0:Y:S01]  /*0100*/  @!P0 LDC.64 R10, c[0x0][0x390] ;  /* 0x0000e400ff0a8b82 */ /* 0x000e220000000a00 */
[----:B------:R-:W-:Y:S02]  /*0110*/  @!P0 IMAD.MOV.U32 R7, RZ, RZ, RZ ;  /* 0x000000ffff078224 */ /* 0x000fe400078e00ff */
[----:B------:R-:W-:-:S05]  /*0120*/  @!P0 IMAD.WIDE.U32 R4, R0, UR8, R6 ;  /* 0x0000000800048c25 */ /* 0x000fca000f8e0006 */
[----:B------:R-:W1:Y:S01]  /*0130*/  @!P0 LDC.64 R8, c[0x0][0x388] ;  /* 0x0000e200ff088b82 */ /* 0x000e620000000a00 */
[----:B------:R-:W-:Y:S01]  /*0140*/  @!P0 IMAD R5, R0, UR9, R5 ;  /* 0x0000000900058c24 */ /* 0x000fe2000f8e0205 */
[----:B0-----:R-:W-:-:S04]  /*0150*/  @!P0 LEA R10, P2, R6, R10, 0x3 ;  /* 0x0000000a060a8211 */ /* 0x001fc800078418ff */
[----:B------:R-:W-:Y:S02]  /*0160*/  @!P0 LEA.HI.X R11, R6, R11, RZ, 0x3, P2 ;  /* 0x0000000b060b8211 */ /* 0x000fe400010f1cff */
[----:B-1----:R-:W-:-:S03]  /*0170*/  @!P0 LEA R8, P1, R4, R8, 0x3 ;  /* 0x0000000804088211 */ /* 0x002fc600078218ff */
[----:B---3--:R-:W2:Y:S01]  /*0180*/  @!P0 LDG.E.64 R6, desc[UR6][R10.64] ;  /* 0x000000060a068981 */ /* 0x008ea2000c1e1b00 */
[----:B------:R-:W-:-:S05]  /*0190*/  @!P0 LEA.HI.X R9, R4, R9, R5, 0x3, P1 ;  /* 0x0000000904098211 */ /* 0x000fca00008f1c05 */
[----:B------:R-:W2:Y:S01]  /*01a0*/  @!P0 LDG.E.64 R4, desc[UR6][R8.64] ;  /* 0x0000000608048981 */ /* 0x000ea2000c1e1b00 */
[----:B------:R-:W0:Y:S01]  /*01b0*/  S2UR UR5, SR_CgaCtaId ;  /* 0x00000000000579c3 */ /* 0x000e220000008800 */
[----:B------:R-:W-:Y:S02]  /*01c0*/  UMOV UR4, 0x400 ;  /* 0x0000040000047882 */ /* 0x000fe40000000000 */
[----:B0-----:R-:W-:-:S06]  /*01d0*/  ULEA UR4, UR5, UR4, 0x18 ;  /* 0x0000000405047291 */ /* 0x001fcc000f8ec0ff */
[----:B------:R-:W-:Y:S02]  /*01e0*/  @!P0 LEA R12, R2, UR4, 0x6 ;  /* 0x00000004020c8c11 */ /* 0x000fe4000f8e30ff */
[C---:B------:R-:W-:Y:S02]  /*01f0*/  ISETP.GT.U32.AND P1, PT, R3.reuse, 0x3, PT ;  /* 0x000000030300780c */ /* 0x040fe40003f24070 */
[C---:B------:R-:W-:Y:S01]  /*0200*/  ISETP.GT.U32.AND P2, PT, R3.reuse, 0x1, PT ;  /* 0x000000010300780c */ /* 0x040fe20003f44070 */
[----:B--2---:R-:W-:Y:S01]  /*0210*/  @!P0 DMUL R6, R4, R6 ;  /* 0x0000000604068228 */ /* 0x004fe20000000000 */
[----:B------:R-:W-:-:S06]  /*0220*/  @!P0 IMAD R5, R3, 0x8, R12 ;  /* 0x0000000803058824 */ /* 0x000fcc00078e020c */
[----:B------:R-:W-:Y:S01]  /*0230*/  @!P0 STS.64 [R5], R6 ;  /* 0x0000000605008388 */ /* 0x000fe20000000a00 */
[----:B------:R-:W-:Y:S01]  /*0240*/  LEA R4, R3, UR4, 0x3 ;  /* 0x0000000403047c11 */ /* 0x000fe2000f8e18ff */
[----:B------:R-:W-:Y:S06]  /*0250*/  BAR.SYNC.DEFER_BLOCKING 0x0 ;  /* 0x0000000000007b1d */ /* 0x000fec0000010000 */
[----:B------:R-:W-:Y:S04]  /*0260*/  @!P1 LDS.64 R8, [R4+0x20] ;  /* 0x0000200004089984 */ /* 0x000fe80000000a00 */
[----:B------:R-:W0:Y:S02]  /*0270*/  @!P1 LDS.64 R10, [R4] ;  /* 0x00000000040a9984 */ /* 0x000e240000000a00 */
[----:B0-----:R-:W-:-:S07]  /*0280*/  @!P1 DADD R8, R8, R10 ;  /* 0x0000000008089229 */ /* 0x001fce000000000a */
[----:B------:R-:W-:Y:S01]  /*0290*/  @!P1 STS.64 [R4], R8 ;  /* 0x0000000804009388 */ /* 0x000fe20000000a00 */
[----:B------:R-:W-:Y:S06]  /*02a0*/  BAR.SYNC.DEFER_BLOCKING 0x0 ;  /* 0x0000000000007b1d */ /* 0x000fec0000010000 */
[----:B------:R-:W-:Y:S04]  /*02b0*/  @!P2 LDS.64 R10, [R4+0x10] ;  /* 0x00001000040aa984 */ /* 0x000fe80000000a00 */
[----:B------:R-:W0:Y:S01]  /*02c0*/  @!P2 LDS.64 R12, [R4] ;  /* 0x00000000040ca984 */ /* 0x000e220000000a00 */
[----:B------:R-:W-:Y:S01]  /*02d0*/  ISETP.NE.AND P0, PT, R3, RZ, PT ;  /* 0x000000ff0300720c */ /* 0x000fe20003f05270 */
[----:B0-----:R-:W-:-:S07]  /*02e0*/  @!P2 DADD R10, R10, R12 ;  /* 0x000000000a0aa229 */ /* 0x001fce000000000c */
[----:B------:R-:W-:Y:S01]  /*02f0*/  @!P2 STS.64 [R4], R10 ;  /* 0x0000000a0400a388 */ /* 0x000fe20000000a00 */
[----:B------:R-:W-:Y:S06]  /*0300*/  BAR.SYNC.DEFER_BLOCKING 0x0 ;  /* 0x0000000000007b1d */ /* 0x000fec0000010000 */
[----:B------:R-:W-:Y:S04]  /*0310*/  @!P0 LDS.64 R6, [UR4+0x8] ;  /* 0x00000804ff068984 */ /* 0x000fe80008000a00 */
[----:B------:R-:W0:Y:S02]  /*0320*/  @!P0 LDS.64 R12, [R4] ;  /* 0x00000000040c8984 */ /* 0x000e240000000a00 */
[----:B0-----:R-:W-:-:S07]  /*0330*/  @!P0 DADD R6, R6, R12 ;  /* 0x0000000006068229 */ /* 0x001fce000000000c */
[----:B------:R-:W-:Y:S01]  /*0340*/  @!P0 STS.64 [R4], R6 ;  /* 0x0000000604008388 */ /* 0x000fe20000000a00 */
[----:B------:R-:W-:Y:S06]  /*0350*/  BAR.SYNC.DEFER_BLOCKING 0x0 ;  /* 0x0000000000007b1d */ /* 0x000fec0000010000 */
[----:B------:R-:W-:Y:S04]  /*0360*/  @!P1 LDS.64 R8, [R4+0x60] ;  /* 0x0000600004089984 */ /* 0x000fe80000000a00 */
[----:B------:R-:W0:Y:S02]  /*0370*/  @!P1 LDS.64 R12, [R4+0x40] ;  /* 0x00004000040c9984 */ /* 0x000e240000000a00 */
[----:B0-----:R-:W-:-:S07]  /*0380*/  @!P1 DADD R8, R8, R12 ;  /* 0x0000000008089229 */ /* 0x001fce000000000c */
[----:B------:R-:W-:Y:S01]  /*0390*/  @!P1 STS.64 [R4+0x40], R8 ;  /* 0x0000400804009388 */ /* 0x000fe20000000a00 */
[----:B------:R-:W-:Y:S06]  /*03a0*/  BAR.SYNC.DEFER_BLOCKING 0x0 ;  /* 0x0000000000007b1d */ /* 0x000fec0000010000 */
[----:B------:R-:W-:Y:S04]  /*03b0*/  @!P2 LDS.64 R10, [R4+0x50] ;  /* 0x00005000040aa984 */ /* 0x000fe80000000a00 */
[----:B------:R-:W0:Y:S02]  /*03c0*/  @!P2 LDS.64 R12, [R4+0x40] ;  /* 0x00004000040ca984 */ /* 0x000e240000000a00 */
[----:B0-----:R-:W-:-:S07]  /*03d0*/  @!P2 DADD R10, R10, R12 ;  /* 0x000000000a0aa229 */ /* 0x001fce000000000c */
[----:B------:R-:W-:Y:S01]  /*03e0*/  @!P2 STS.64 [R4+0x40], R10 ;  /* 0x0000400a0400a388 */ /* 0x000fe20000000a00 */
[----:B------:R-:W-:Y:S06]  /*03f0*/  BAR.SYNC.DEFER_BLOCKING 0x0 ;  /* 0x0000000000007b1d */ /* 0x000fec0000010000 */
[----:B------:R-:W-:Y:S04]  /*0400*/  @!P0 LDS.64 R6, [UR4+0x48] ;  /* 0x00004804ff068984 */ /* 0x000fe80008000a00 */
        /* <DEDUP_REMOVED lines=92> */
[----:B------:R0:W-:Y:S01]  /*09d0*/  @!P0 STS.64 [R4+0x1c0], R6 ;  /* 0x0001c00604008388 */ /* 0x0001e20000000a00 */
[----:B------:R-:W-:Y:S08]  /*09e0*/  BAR.SYNC.DEFER_BLOCKING 0x0 ;  /* 0x0000000000007b1d */ /* 0x000ff00000010000 */
[----:B------:R-:W-:Y:S01]  /*09f0*/  BAR.SYNC.DEFER_BLOCKING 0x0 ;  /* 0x0000000000007b1d */ /* 0x000fe20000010000 */
[----:B------:R-:W-:-:S13]  /*0a00*/  LOP3.LUT P1, RZ, R3, R2, RZ, 0xfc, !PT ;  /* 0x0000000203ff7212 */ /* 0x000fda000782fcff */
[----:B0-----:R-:W-:Y:S05]  /*0a10*/  @P1 EXIT ;  /* 0x000000000000194d */ /* 0x001fea0003800000 */
[----:B------:R-:W0:Y:S01]  /*0a20*/  LDS.64 R4, [UR4] ;  /* 0x00000004ff047984 */ /* 0x000e220008000a00 */
[----:B------:R-:W1:Y:S03]  /*0a30*/  LDCU.64 UR8, c[0x0][0x380] ;  /* 0x00007000ff0877ac */ /* 0x000e660008000a00 */
[----:B------:R-:W2:Y:S04]  /*0a40*/  LDS.64 R6, [UR4+0x40] ;  /* 0x00004004ff067984 */ /* 0x000ea80008000a00 */
[----:B------:R-:W3:Y:S04]  /*0a50*/  LDS.64 R8, [UR4+0x80] ;  /* 0x00008004ff087984 */ /* 0x000ee80008000a00 */
[----:B------:R-:W4:Y:S04]  /*0a60*/  LDS.64 R10, [UR4+0xc0] ;  /* 0x0000c004ff0a7984 */ /* 0x000f280008000a00 */
[----:B------:R-:W5:Y:S01]  /*0a70*/  LDS.64 R12, [UR4+0x100] ;  /* 0x00010004ff0c7984 */ /* 0x000f620008000a00 */
[----:B-1----:R-:W-:-:S03]  /*0a80*/  LEA R2, P0, R0, UR8, 0x3 ;  /* 0x0000000800027c11 */ /* 0x002fc6000f8018ff */
[----:B------:R-:W1:Y:S01]  /*0a90*/  LDS.64 R14, [UR4+0x140] ;  /* 0x00014004ff0e7984 */ /* 0x000e620008000a00 */
[----:B------:R-:W-:-:S03]  /*0aa0*/  LEA.HI.X R3, R0, UR9, RZ, 0x3, P0 ;  /* 0x0000000900037c11 */ /* 0x000fc600080f1cff */
[----:B------:R-:W1:Y:S04]  /*0ab0*/  LDS.64 R16, [UR4+0x180] ;  /* 0x00018004ff107984 */ /* 0x000e680008000a00 */
[----:B------:R-:W1:Y:S04]  /*0ac0*/  LDS.64 R18, [UR4+0x1c0] ;  /* 0x0001c004ff127984 */ /* 0x000e680008000a00 */
[----:B0-----:R-:W-:Y:S04]  /*0ad0*/  REDG.E.ADD.F64.RN.STRONG.GPU desc[UR6][R2.64], R4 ;  /* 0x00000004020079a6 */ /* 0x001fe8000c12ff06 */
[----:B--2---:R-:W-:Y:S04]  /*0ae0*/  REDG.E.ADD.F64.RN.STRONG.GPU desc[UR6][R2.64+0x8], R6 ;  /* 0x00000806020079a6 */ /* 0x004fe8000c12ff06 */
[----:B---3--:R-:W-:Y:S04]  /*0af0*/  REDG.E.ADD.F64.RN.STRONG.GPU desc[UR6][R2.64+0x10], R8 ;  /* 0x00001008020079a6 */ /* 0x008fe8000c12ff06 */
[----:B----4-:R-:W-:Y:S04]  /*0b00*/  REDG.E.ADD.F64.RN.STRONG.GPU desc[UR6][R2.64+0x18], R10 ;  /* 0x0000180a020079a6 */ /* 0x010fe8000c12ff06 */
[----:B-----5:R-:W-:Y:S04]  /*0b10*/  REDG.E.ADD.F64.RN.STRONG.GPU desc[UR6][R2.64+0x20], R12 ;  /* 0x0000200c020079a6 */ /* 0x020fe8000c12ff06 */
[----:B-1----:R-:W-:Y:S04]  /*0b20*/  REDG.E.ADD.F64.RN.STRONG.GPU desc[UR6][R2.64+0x28], R14 ;  /* 0x0000280e020079a6 */ /* 0x002fe8000c12ff06 */
[----:B------:R-:W-:Y:S04]  /*0b30*/  REDG.E.ADD.F64.RN.STRONG.GPU desc[UR6][R2.64+0x30], R16 ;  /* 0x00003010020079a6 */ /* 0x000fe8000c12ff06 */
[----:B------:R-:W-:Y:S01]  /*0b40*/  REDG.E.ADD.F64.RN.STRONG.GPU desc[UR6][R2.64+0x38], R18 ;  /* 0x00003812020079a6 */ /* 0x000fe2000c12ff06 */
[----:B------:R-:W-:Y:S05]  /*0b50*/  EXIT ;  /* 0x000000000000794d */ /* 0x000fea0003800000 */
.L_x_0:
[----:B------:R-:W-:-:S00]  /*0b60*/  BRA `(.L_x_0) ;  /* 0xfffffffc00fc7947 */ /* 0x000fc0000383ffff */
[----:B------:R-:W-:-:S00]  /*0b70*/  NOP ;  /* 0x0000000000007918 */ /* 0x000fc00000000000 */
        /* <DEDUP_REMOVED lines=8> */
.L_x_1:


//--------------------- .nv.shared._Z25matrix_vec_product_kernelPdPKdS1_l --------------------------
	.section	.nv.shared._Z25matrix_vec_product_kernelPdPKdS1_l,"aw",@nobits
	.sectionflags	@""
	.align	8
.nv.shared._Z25matrix_vec_product_kernelPdPKdS1_l:
	.zero		1536


//--------------------- .nv.shared.reserved.0     --------------------------
	.section	.nv.shared.reserved.0,"aw",@nobits
	.weak		__nv_reservedSMEM_offset_0_alias
	.size		__nv_reservedSMEM_offset_0_alias, 0, 64
	.other		__nv_reservedSMEM_offset_0_alias,@"STO_CUDA_RESERVED_SHARED STV_DEFAULT"
__nv_reservedSMEM_offset_0_alias:
	.zero		0
	.zero		64


//--------------------- .nv.constant0._Z25matrix_vec_product_kernelPdPKdS1_l --------------------------
	.section	.nv.constant0._Z25matrix_vec_product_kernelPdPKdS1_l,"a",@progbits
	.sectionflags	@""
	.align	4
.nv.constant0._Z25matrix_vec_product_kernelPdPKdS1_l:
	.zero		928


//--------------------- SYMBOLS --------------------------

	.type		.nv.reservedSmem.offset0,@object
	.size		.nv.reservedSmem.offset0,0x4
	.type		.nv.reservedSmem.cap,@object
	.size		.nv.reservedSmem.cap,0x4
